	.headerflags	@"EF_CUDA_TEXMODE_UNIFIED EF_CUDA_64BIT_ADDRESS EF_CUDA_ACCELERATORS EF_CUDA_SM90 EF_CUDA_VIRTUAL_SM(EF_CUDA_SM90)"
	.elftype	@"ET_EXEC"


//--------------------- .nv.info                  --------------------------
	.section	.nv.info,"",@"SHT_CUDA_INFO"
	.align	4


	//----- nvinfo : EIATTR_REGCOUNT
	.align		4
        /*0000*/ 	.byte	0x04, 0x2f
        /*0002*/ 	.short	(.L_3 - .L_2)
	.align		4
.L_2:
        /*0004*/ 	.word	index@(triton_poi_fused__native_batch_norm_legit_no_training_relu_51)
        /*0008*/ 	.word	0x00000026


	//----- nvinfo : EIATTR_MIN_STACK_SIZE
	.align		4
.L_3:
        /*000c*/ 	.byte	0x04, 0x12
        /*000e*/ 	.short	(.L_5 - .L_4)
	.align		4
.L_4:
        /*0010*/ 	.word	index@(triton_poi_fused__native_batch_norm_legit_no_training_relu_51)
        /*0014*/ 	.word	0x00000000


	//----- nvinfo : EIATTR_FRAME_SIZE
	.align		4
.L_5:
        /*0018*/ 	.byte	0x04, 0x11
        /*001a*/ 	.short	(.L_7 - .L_6)
	.align		4
.L_6:
        /*001c*/ 	.word	index@(triton_poi_fused__native_batch_norm_legit_no_training_relu_51)
        /*0020*/ 	.word	0x00000000


	//----- nvinfo : EIATTR_MIN_STACK_SIZE
	.align		4
.L_7:
        /*0024*/ 	.byte	0x04, 0x12
        /*0026*/ 	.short	(.L_9 - .L_8)
	.align		4
.L_8:
        /*0028*/ 	.word	index@(triton_poi_fused__native_batch_norm_legit_no_training_relu_51)
        /*002c*/ 	.word	0x00000000
.L_9:


//--------------------- .nv.info.triton_poi_fused__native_batch_norm_legit_no_training_relu_51 --------------------------
	.section	.nv.info.triton_poi_fused__native_batch_norm_legit_no_training_relu_51,"",@"SHT_CUDA_INFO"
	.sectionflags	@""
	.align	4


	//----- nvinfo : EIATTR_CUDA_API_VERSION
	.align		4
        /*0000*/ 	.byte	0x04, 0x37
        /*0002*/ 	.short	(.L_11 - .L_10)
.L_10:
        /*0004*/ 	.word	0x0000007c


	//----- nvinfo : EIATTR_KPARAM_INFO
	.align		4
.L_11:
        /*0008*/ 	.byte	0x04, 0x17
        /*000a*/ 	.short	(.L_13 - .L_12)
.L_12:
        /*000c*/ 	.word	0x00000000
        /*0010*/ 	.short	0x0007
        /*0012*/ 	.short	0x0034
        /*0014*/ 	.byte	0x00, 0xf0, 0x11, 0x00


	//----- nvinfo : EIATTR_KPARAM_INFO
	.align		4
.L_13:
        /*0018*/ 	.byte	0x04, 0x17
        /*001a*/ 	.short	(.L_15 - .L_14)
.L_14:
        /*001c*/ 	.word	0x00000000
        /*0020*/ 	.short	0x0006
        /*0022*/ 	.short	0x0030
        /*0024*/ 	.byte	0x00, 0xf0, 0x11, 0x00


	//----- nvinfo : EIATTR_KPARAM_INFO
	.align		4
.L_15:
        /*0028*/ 	.byte	0x04, 0x17
        /*002a*/ 	.short	(.L_17 - .L_16)
.L_16:
        /*002c*/ 	.word	0x00000000
        /*0030*/ 	.short	0x0005
        /*0032*/ 	.short	0x0028
        /*0034*/ 	.byte	0x00, 0xf4, 0x21, 0x00


	//----- nvinfo : EIATTR_KPARAM_INFO
	.align		4
.L_17:
        /*0038*/ 	.byte	0x04, 0x17
        /*003a*/ 	.short	(.L_19 - .L_18)
.L_18:
        /*003c*/ 	.word	0x00000000
        /*0040*/ 	.short	0x0004
        /*0042*/ 	.short	0x0020
        /*0044*/ 	.byte	0x00, 0xf4, 0x21, 0x00


	//----- nvinfo : EIATTR_KPARAM_INFO
	.align		4
.L_19:
        /*0048*/ 	.byte	0x04, 0x17
        /*004a*/ 	.short	(.L_21 - .L_20)
.L_20:
        /*004c*/ 	.word	0x00000000
        /*0050*/ 	.short	0x0003
        /*0052*/ 	.short	0x0018
        /*0054*/ 	.byte	0x00, 0xf4, 0x21, 0x00


	//----- nvinfo : EIATTR_KPARAM_INFO
	.align		4
.L_21:
        /*0058*/ 	.byte	0x04, 0x17
        /*005a*/ 	.short	(.L_23 - .L_22)
.L_22:
        /*005c*/ 	.word	0x00000000
        /*0060*/ 	.short	0x0002
        /*0062*/ 	.short	0x0010
        /*0064*/ 	.byte	0x00, 0xf4, 0x21, 0x00


	//----- nvinfo : EIATTR_KPARAM_INFO
	.align		4
.L_23:
        /*0068*/ 	.byte	0x04, 0x17
        /*006a*/ 	.short	(.L_25 - .L_24)
.L_24:
        /*006c*/ 	.word	0x00000000
        /*0070*/ 	.short	0x0001
        /*0072*/ 	.short	0x0008
        /*0074*/ 	.byte	0x00, 0xf4, 0x21, 0x00


	//----- nvinfo : EIATTR_KPARAM_INFO
	.align		4
.L_25:
        /*0078*/ 	.byte	0x04, 0x17
        /*007a*/ 	.short	(.L_27 - .L_26)
.L_26:
        /*007c*/ 	.word	0x00000000
        /*0080*/ 	.short	0x0000
        /*0082*/ 	.short	0x0000
        /*0084*/ 	.byte	0x00, 0xf4, 0x21, 0x00


	//----- nvinfo : EIATTR_SPARSE_MMA_MASK
	.align		4
.L_27:
        /*0088*/ 	.byte	0x03, 0x50
        /*008a*/ 	.short	0x0000


	//----- nvinfo : EIATTR_MAXREG_COUNT
	.align		4
        /*008c*/ 	.byte	0x03, 0x1b
        /*008e*/ 	.short	0x00ff


	//----- nvinfo : EIATTR_EXIT_INSTR_OFFSETS
	.align		4
        /*0090*/ 	.byte	0x04, 0x1c
        /*0092*/ 	.short	(.L_29 - .L_28)


	//   ....[0]....
.L_28:
        /*0094*/ 	.word	0x000012c0


	//   ....[1]....
        /*0098*/ 	.word	0x00001360


	//----- nvinfo : EIATTR_REQNTID
	.align		4
.L_29:
        /*009c*/ 	.byte	0x04, 0x10
        /*009e*/ 	.short	(.L_31 - .L_30)
.L_30:
        /*00a0*/ 	.word	0x00000080
        /*00a4*/ 	.word	0x00000001
        /*00a8*/ 	.word	0x00000001


	//----- nvinfo : EIATTR_CBANK_PARAM_SIZE
	.align		4
.L_31:
        /*00ac*/ 	.byte	0x03, 0x19
        /*00ae*/ 	.short	0x0038


	//----- nvinfo : EIATTR_PARAM_CBANK
	.align		4
        /*00b0*/ 	.byte	0x04, 0x0a
        /*00b2*/ 	.short	(.L_33 - .L_32)
	.align		4
.L_32:
        /*00b4*/ 	.word	index@(.nv.constant0.triton_poi_fused__native_batch_norm_legit_no_training_relu_51)
        /*00b8*/ 	.short	0x0210
        /*00ba*/ 	.short	0x0038


	//----- nvinfo : EIATTR_SW_WAR
	.align		4
.L_33:
        /*00bc*/ 	.byte	0x04, 0x36
        /*00be*/ 	.short	(.L_35 - .L_34)
.L_34:
        /*00c0*/ 	.word	0x00000008
.L_35:


//--------------------- .nv.callgraph             --------------------------
	.section	.nv.callgraph,"",@"SHT_CUDA_CALLGRAPH"
	.align	4
	.sectionentsize	8
	.align		4
        /*0000*/ 	.word	0x00000000
	.align		4
        /*0004*/ 	.word	0xffffffff
	.align		4
        /*0008*/ 	.word	0x00000000
	.align		4
        /*000c*/ 	.word	0xfffffffe
	.align		4
        /*0010*/ 	.word	0x00000000
	.align		4
        /*0014*/ 	.word	0xfffffffd
	.align		4
        /*0018*/ 	.word	0x00000000
	.align		4
        /*001c*/ 	.word	0xfffffffc


//--------------------- .nv.constant4             --------------------------
	.section	.nv.constant4,"a",@progbits
	.align	8
	.align		8
.nv.constant4:
        /*0000*/ 	.dword	_$_str
	.align		8
        /*0008*/ 	.dword	_$_str_$_2


//--------------------- .text.triton_poi_fused__native_batch_norm_legit_no_training_relu_51 --------------------------
	.section	.text.triton_poi_fused__native_batch_norm_legit_no_training_relu_51,"ax",@progbits
	.sectionflags	@"SHF_BARRIERS=1"
	.align	128
        .global         triton_poi_fused__native_batch_norm_legit_no_training_relu_51
        .type           triton_poi_fused__native_batch_norm_legit_no_training_relu_51,@function
        .size           triton_poi_fused__native_batch_norm_legit_no_training_relu_51,(.L_x_1 - triton_poi_fused__native_batch_norm_legit_no_training_relu_51)
        .other          triton_poi_fused__native_batch_norm_legit_no_training_relu_51,@"STO_CUDA_ENTRY STV_DEFAULT"
triton_poi_fused__native_batch_norm_legit_no_training_relu_51:
.text.triton_poi_fused__native_batch_norm_legit_no_training_relu_51:
[----:B------:R-:W0:Y:S01]  /*0000*/  LDC R1, c[0x0][0x28] ;  /* 0x00000a00ff017b82 */ /* 0x000e220000000800 */
[----:B------:R-:W1:Y:S07]  /*0010*/  S2R R2, SR_TID.X ;  /* 0x0000000000027919 */ /* 0x000e6e0000002100 */
[----:B------:R-:W2:Y:S01]  /*0020*/  LDC.64 R20, c[0x0][0x218] ;  /* 0x00008600ff147b82 */ /* 0x000ea20000000a00 */
[----:B------:R-:W-:Y:S01]  /*0030*/  CS2R R10, SRZ ;  /* 0x00000000000a7805 */ /* 0x000fe2000001ff00 */
[----:B------:R-:W-:Y:S01]  /*0040*/  ULDC.64 UR6, c[0x0][0x208] ;  /* 0x0000820000067ab9 */ /* 0x000fe20000000a00 */
[----:B------:R-:W3:Y:S01]  /*0050*/  S2R R3, SR_CTAID.Y ;  /* 0x0000000000037919 */ /* 0x000ee20000002600 */
[----:B------:R-:W4:Y:S04]  /*0060*/  S2R R0, SR_CTAID.X ;  /* 0x0000000000007919 */ /* 0x000f280000002500 */
[----:B------:R-:W5:Y:S08]  /*0070*/  LDC.64 R28, c[0x0][0x210] ;  /* 0x00008400ff1c7b82 */ /* 0x000f700000000a00 */
[----:B------:R-:W2:Y:S01]  /*0080*/  LDC.64 R26, c[0x0][0x220] ;  /* 0x00008800ff1a7b82 */ /* 0x000ea20000000a00 */
[----:B-1----:R-:W-:-:S02]  /*0090*/  IMAD.SHL.U32 R4, R2, 0x4, RZ ;  /* 0x0000000402047824 */ /* 0x002fc400078e00ff */
[----:B---3--:R-:W-:-:S03]  /*00a0*/  IMAD.SHL.U32 R3, R3, 0x400, RZ ;  /* 0x0000040003037824 */ /* 0x008fc600078e00ff */
[----:B------:R-:W-:Y:S02]  /*00b0*/  LOP3.LUT R4, R4, 0x1fc, RZ, 0xc0, !PT ;  /* 0x000001fc04047812 */ /* 0x000fe400078ec0ff */
[----:B----4-:R-:W-:Y:S02]  /*00c0*/  ISETP.GE.AND P0, PT, R0, 0x40, PT ;  /* 0x000000400000780c */ /* 0x010fe40003f06270 */
[----:B------:R-:W-:Y:S02]  /*00d0*/  LOP3.LUT R5, R3, R4, RZ, 0xfc, !PT ;  /* 0x0000000403057212 */ /* 0x000fe400078efcff */
[----:B------:R-:W-:Y:S02]  /*00e0*/  LOP3.LUT R12, R3, 0x200, R4, 0xfe, !PT ;  /* 0x00000200030c7812 */ /* 0x000fe400078efe04 */
[C---:B------:R-:W-:Y:S01]  /*00f0*/  ISETP.GE.AND P2, PT, R5.reuse, 0x500, PT ;  /* 0x000005000500780c */ /* 0x040fe20003f46270 */
[C---:B------:R-:W-:Y:S01]  /*0100*/  IMAD.HI R6, R5.reuse, 0x66666667, RZ ;  /* 0x6666666705067827 */ /* 0x040fe200078e02ff */
[----:B------:R-:W-:-:S03]  /*0110*/  ISETP.LT.AND P1, PT, R5, 0x500, !P0 ;  /* 0x000005000500780c */ /* 0x000fc60004721270 */
[----:B------:R-:W-:Y:S01]  /*0120*/  IMAD.HI R4, R12, 0x66666667, RZ ;  /* 0x666666670c047827 */ /* 0x000fe200078e02ff */
[----:B------:R-:W-:-:S04]  /*0130*/  SHF.R.U32.HI R7, RZ, 0x1f, R6 ;  /* 0x0000001fff077819 */ /* 0x000fc80000011606 */
[----:B------:R-:W-:Y:S02]  /*0140*/  LEA.HI.SX32 R6, R6, R7, 0x19 ;  /* 0x0000000706067211 */ /* 0x000fe400078fcaff */
[----:B------:R-:W-:-:S03]  /*0150*/  SHF.R.U32.HI R7, RZ, 0x1f, R4 ;  /* 0x0000001fff077819 */ /* 0x000fc60000011604 */
[----:B------:R-:W-:Y:S01]  /*0160*/  IMAD R25, R6, -0x140, R5 ;  /* 0xfffffec006197824 */ /* 0x000fe200078e0205 */
[----:B------:R-:W-:Y:S02]  /*0170*/  LEA.HI.SX32 R13, R4, R7, 0x19 ;  /* 0x00000007040d7211 */ /* 0x000fe400078fcaff */
[----:B------:R-:W-:Y:S01]  /*0180*/  CS2R R4, SRZ ;  /* 0x0000000000047805 */ /* 0x000fe2000001ff00 */
[----:B------:R-:W-:Y:S02]  /*0190*/  IMAD R9, R0, 0x140, R25 ;  /* 0x0000014000097824 */ /* 0x000fe400078e0219 */
[----:B--2---:R-:W-:-:S04]  /*01a0*/  IMAD.WIDE R16, R25, 0x4, R20 ;  /* 0x0000000419107825 */ /* 0x004fc800078e0214 */
[----:B------:R-:W-:Y:S01]  /*01b0*/  IMAD R19, R6, 0x5000, R9 ;  /* 0x0000500006137824 */ /* 0x000fe200078e0209 */
[----:B------:R-:W-:Y:S02]  /*01c0*/  CS2R R6, SRZ ;  /* 0x0000000000067805 */ /* 0x000fe4000001ff00 */
[----:B------:R-:W-:Y:S01]  /*01d0*/  CS2R R8, SRZ ;  /* 0x0000000000087805 */ /* 0x000fe2000001ff00 */
[----:B------:R-:W-:Y:S02]  /*01e0*/  IMAD R24, R13, -0x140, R12 ;  /* 0xfffffec00d187824 */ /* 0x000fe400078e020c */
[----:B-----5:R-:W-:-:S03]  /*01f0*/  IMAD.WIDE R18, R19, 0x4, R28 ;  /* 0x0000000413127825 */ /* 0x020fc600078e021c */
[----:B------:R1:W2:Y:S01]  /*0200*/  @!P2 LDG.E.EL.128 R8, desc[UR6][R16.64] ;  /* 0x000000061008a981 */ /* 0x0002a2000c2e1d00 */
[----:B------:R-:W-:-:S03]  /*0210*/  IMAD R13, R13, 0x5000, R24 ;  /* 0x000050000d0d7824 */ /* 0x000fc600078e0218 */
[----:B------:R3:W2:Y:S01]  /*0220*/  @P1 LDG.E.EL.128 R4, desc[UR6][R18.64] ;  /* 0x0000000612041981 */ /* 0x0006a2000c2e1d00 */
[----:B------:R-:W-:Y:S01]  /*0230*/  ISETP.GE.AND P1, PT, R12, 0x500, PT ;  /* 0x000005000c00780c */ /* 0x000fe20003f26270 */
[----:B------:R-:W-:Y:S01]  /*0240*/  IMAD R13, R0, 0x140, R13 ;  /* 0x00000140000d7824 */ /* 0x000fe200078e020d */
[----:B------:R-:W-:Y:S01]  /*0250*/  ISETP.LT.AND P3, PT, R12, 0x500, !P0 ;  /* 0x000005000c00780c */ /* 0x000fe20004761270 */
[----:B------:R-:W-:Y:S01]  /*0260*/  IMAD.WIDE R32, R24, 0x4, R20 ;  /* 0x0000000418207825 */ /* 0x000fe200078e0214 */
[----:B------:R-:W-:Y:S02]  /*0270*/  CS2R R20, SRZ ;  /* 0x0000000000147805 */ /* 0x000fe4000001ff00 */
[----:B------:R-:W-:Y:S02]  /*0280*/  CS2R R22, SRZ ;  /* 0x0000000000167805 */ /* 0x000fe4000001ff00 */
[----:B------:R-:W-:Y:S01]  /*0290*/  CS2R R14, SRZ ;  /* 0x00000000000e7805 */ /* 0x000fe2000001ff00 */
[----:B0-----:R-:W-:Y:S01]  /*02a0*/  IMAD.WIDE R30, R25, 0x4, R26 ;  /* 0x00000004191e7825 */ /* 0x001fe200078e021a */
[----:B-1----:R-:W-:-:S02]  /*02b0*/  CS2R R16, SRZ ;  /* 0x0000000000107805 */ /* 0x002fc4000001ff00 */
[----:B---3--:R-:W-:Y:S01]  /*02c0*/  CS2R R18, SRZ ;  /* 0x0000000000127805 */ /* 0x008fe2000001ff00 */
[----:B------:R-:W-:Y:S01]  /*02d0*/  IMAD.WIDE R28, R13, 0x4, R28 ;  /* 0x000000040d1c7825 */ /* 0x000fe200078e021c */
[----:B------:R-:W-:Y:S01]  /*02e0*/  CS2R R12, SRZ ;  /* 0x00000000000c7805 */ /* 0x000fe2000001ff00 */
[----:B------:R-:W3:Y:S04]  /*02f0*/  @!P2 LDG.E.EL.128 R20, desc[UR6][R30.64] ;  /* 0x000000061e14a981 */ /* 0x000ee8000c2e1d00 */
[----:B------:R-:W4:Y:S04]  /*0300*/  @!P1 LDG.E.EL.128 R16, desc[UR6][R32.64] ;  /* 0x0000000620109981 */ /* 0x000f28000c2e1d00 */
[----:B------:R0:W4:Y:S02]  /*0310*/  @P3 LDG.E.EL.128 R12, desc[UR6][R28.64] ;  /* 0x000000061c0c3981 */ /* 0x000124000c2e1d00 */
[----:B0-----:R-:W-:-:S04]  /*0320*/  IMAD.WIDE R28, R24, 0x4, R26 ;  /* 0x00000004181c7825 */ /* 0x001fc800078e021a */
[----:B--2---:R-:W-:Y:S01]  /*0330*/  FADD R8, -R8, R4 ;  /* 0x0000000408087221 */ /* 0x004fe20000000100 */
[----:B------:R-:W-:Y:S01]  /*0340*/  FADD R9, -R9, R5 ;  /* 0x0000000509097221 */ /* 0x000fe20000000100 */
[----:B------:R-:W-:Y:S01]  /*0350*/  FADD R10, -R10, R6 ;  /* 0x000000060a0a7221 */ /* 0x000fe20000000100 */
[----:B------:R-:W-:Y:S01]  /*0360*/  FADD R11, -R11, R7 ;  /* 0x000000070b0b7221 */ /* 0x000fe20000000100 */
[----:B------:R-:W-:Y:S02]  /*0370*/  CS2R R4, SRZ ;  /* 0x0000000000047805 */ /* 0x000fe4000001ff00 */
[----:B------:R-:W-:-:S06]  /*0380*/  CS2R R6, SRZ ;  /* 0x0000000000067805 */ /* 0x000fcc000001ff00 */
[----:B------:R-:W2:Y:S01]  /*0390*/  @!P1 LDG.E.EL.128 R4, desc[UR6][R28.64] ;  /* 0x000000061c049981 */ /* 0x000ea2000c2e1d00 */
[----:B---3--:R-:W-:Y:S01]  /*03a0*/  FADD R20, R20, 0.0010000000474974513054 ;  /* 0x3a83126f14147421 */ /* 0x008fe20000000000 */
[----:B------:R-:W-:Y:S01]  /*03b0*/  FADD R26, R21, 0.0010000000474974513054 ;  /* 0x3a83126f151a7421 */ /* 0x000fe20000000000 */
[----:B----4-:R-:W-:Y:S02]  /*03c0*/  FADD R12, -R16, R12 ;  /* 0x0000000c100c7221 */ /* 0x010fe40000000100 */
[----:B------:R-:W0:Y:S01]  /*03d0*/  MUFU.SQRT R16, R20 ;  /* 0x0000001400107308 */ /* 0x000e220000002000 */
[----:B------:R-:W-:Y:S01]  /*03e0*/  FADD R21, R22, 0.0010000000474974513054 ;  /* 0x3a83126f16157421 */ /* 0x000fe20000000000 */
[----:B------:R-:W-:-:S06]  /*03f0*/  FADD R22, R23, 0.0010000000474974513054 ;  /* 0x3a83126f17167421 */ /* 0x000fcc0000000000 */
[----:B------:R-:W1:Y:S01]  /*0400*/  MUFU.SQRT R26, R26 ;  /* 0x0000001a001a7308 */ /* 0x000e620000002000 */
[----:B0-----:R-:W-:-:S07]  /*0410*/  FSETP.GT.AND P5, PT, R16, 8.50705917302346158658e+37, PT ;  /* 0x7e8000001000780b */ /* 0x001fce0003fa4000 */
[----:B------:R-:W0:Y:S01]  /*0420*/  MUFU.SQRT R21, R21 ;  /* 0x0000001500157308 */ /* 0x000e220000002000 */
[----:B------:R-:W-:Y:S01]  /*0430*/  FSETP.GEU.AND P6, PT, R16, 1.175494350822287508e-38, PT ;  /* 0x008000001000780b */ /* 0x000fe20003fce000 */
[----:B------:R-:W-:Y:S01]  /*0440*/  FADD R13, -R17, R13 ;  /* 0x0000000d110d7221 */ /* 0x000fe20000000100 */
[----:B-1----:R-:W-:-:S05]  /*0450*/  FSETP.GT.AND P3, PT, R26, 8.50705917302346158658e+37, PT ;  /* 0x7e8000001a00780b */ /* 0x002fca0003f64000 */
[----:B------:R-:W1:Y:S01]  /*0460*/  MUFU.SQRT R22, R22 ;  /* 0x0000001600167308 */ /* 0x000e620000002000 */
[----:B------:R-:W-:Y:S01]  /*0470*/  FSETP.GEU.AND P4, PT, R26, 1.175494350822287508e-38, PT ;  /* 0x008000001a00780b */ /* 0x000fe20003f8e000 */
[----:B------:R-:W-:-:S04]  /*0480*/  @P5 FMUL R16, R16, 0.25 ;  /* 0x3e80000010105820 */ /* 0x000fc80000400000 */
[----:B------:R-:W-:Y:S01]  /*0490*/  @!P6 FMUL R16, R16, 16777216 ;  /* 0x4b8000001010e820 */ /* 0x000fe20000400000 */
[----:B------:R-:W-:Y:S01]  /*04a0*/  FADD R20, -R19, R15 ;  /* 0x0000000f13147221 */ /* 0x000fe20000000100 */
[----:B------:R-:W-:-:S04]  /*04b0*/  @P3 FMUL R26, R26, 0.25 ;  /* 0x3e8000001a1a3820 */ /* 0x000fc80000400000 */
[----:B------:R-:W-:Y:S02]  /*04c0*/  MUFU.RCP R16, R16 ;  /* 0x0000001000107308 */ /* 0x000fe40000001000 */
[----:B------:R-:W-:Y:S01]  /*04d0*/  @!P4 FMUL R26, R26, 16777216 ;  /* 0x4b8000001a1ac820 */ /* 0x000fe20000400000 */
[----:B------:R-:W-:-:S05]  /*04e0*/  FADD R14, -R18, R14 ;  /* 0x0000000e120e7221 */ /* 0x000fca0000000100 */
[----:B------:R-:W-:Y:S01]  /*04f0*/  MUFU.RCP R26, R26 ;  /* 0x0000001a001a7308 */ /* 0x000fe20000001000 */
[----:B--2---:R-:W-:-:S07]  /*0500*/  FADD R4, R4, 0.0010000000474974513054 ;  /* 0x3a83126f04047421 */ /* 0x004fce0000000000 */
[----:B------:R2:W3:Y:S02]  /*0510*/  MUFU.SQRT R23, R4 ;  /* 0x0000000400177308 */ /* 0x0004e40000002000 */
[----:B--2---:R-:W-:Y:S01]  /*0520*/  HFMA2.MMA R4, -RZ, RZ, 1.625, 0 ;  /* 0x3e800000ff047435 */ /* 0x004fe200000001ff */
[----:B------:R-:W-:-:S09]  /*0530*/  FADD R5, R5, 0.0010000000474974513054 ;  /* 0x3a83126f05057421 */ /* 0x000fd20000000000 */
[----:B------:R-:W-:Y:S02]  /*0540*/  FSEL R17, R4, 1, P5 ;  /* 0x3f80000004117808 */ /* 0x000fe40002800000 */
[----:B0-----:R-:W-:Y:S01]  /*0550*/  FSETP.GT.AND P5, PT, R21, 8.50705917302346158658e+37, PT ;  /* 0x7e8000001500780b */ /* 0x001fe20003fa4000 */
[----:B------:R-:W0:Y:S02]  /*0560*/  MUFU.SQRT R5, R5 ;  /* 0x0000000500057308 */ /* 0x000e240000002000 */
[----:B------:R-:W-:Y:S01]  /*0570*/  @!P6 FMUL R17, R17, 16777216 ;  /* 0x4b8000001111e820 */ /* 0x000fe20000400000 */
[----:B------:R-:W-:Y:S01]  /*0580*/  FSETP.GEU.AND P6, PT, R21, 1.175494350822287508e-38, PT ;  /* 0x008000001500780b */ /* 0x000fe20003fce000 */
[----:B------:R-:W-:Y:S01]  /*0590*/  FADD R6, R6, 0.0010000000474974513054 ;  /* 0x3a83126f06067421 */ /* 0x000fe20000000000 */
[----:B------:R-:W-:Y:S02]  /*05a0*/  FSEL R29, R4, 1, P3 ;  /* 0x3f800000041d7808 */ /* 0x000fe40001800000 */
[----:B-1----:R-:W-:Y:S01]  /*05b0*/  FSETP.GT.AND P3, PT, R22, 8.50705917302346158658e+37, PT ;  /* 0x7e8000001600780b */ /* 0x002fe20003f64000 */
[----:B------:R-:W1:Y:S01]  /*05c0*/  MUFU.SQRT R19, R6 ;  /* 0x0000000600137308 */ /* 0x000e620000002000 */
[----:B------:R-:W-:Y:S01]  /*05d0*/  FSEL R27, R4, 1, P5 ;  /* 0x3f800000041b7808 */ /* 0x000fe20002800000 */
[----:B------:R-:W-:Y:S01]  /*05e0*/  @!P4 FMUL R29, R29, 16777216 ;  /* 0x4b8000001d1dc820 */ /* 0x000fe20000400000 */
[----:B------:R-:W-:Y:S01]  /*05f0*/  FSETP.GEU.AND P4, PT, R22, 1.175494350822287508e-38, PT ;  /* 0x008000001600780b */ /* 0x000fe20003f8e000 */
[----:B------:R-:W-:Y:S01]  /*0600*/  @P5 FMUL R21, R21, 0.25 ;  /* 0x3e80000015155820 */ /* 0x000fe20000400000 */
[----:B---3--:R-:W-:-:S03]  /*0610*/  FSETP.GT.AND P5, PT, R23, 8.50705917302346158658e+37, PT ;  /* 0x7e8000001700780b */ /* 0x008fc60003fa4000 */
[----:B------:R-:W-:Y:S01]  /*0620*/  @!P6 FMUL R21, R21, 16777216 ;  /* 0x4b8000001515e820 */ /* 0x000fe20000400000 */
[----:B------:R-:W-:Y:S01]  /*0630*/  @!P6 FMUL R27, R27, 16777216 ;  /* 0x4b8000001b1be820 */ /* 0x000fe20000400000 */
[----:B0-----:R-:W-:Y:S01]  /*0640*/  FSETP.GT.AND P6, PT, R5, 8.50705917302346158658e+37, PT ;  /* 0x7e8000000500780b */ /* 0x001fe20003fc4000 */
[----:B------:R-:W-:Y:S01]  /*0650*/  FADD R7, R7, 0.0010000000474974513054 ;  /* 0x3a83126f07077421 */ /* 0x000fe20000000000 */
[----:B------:R-:W-:Y:S01]  /*0660*/  FSEL R28, R4, 1, P3 ;  /* 0x3f800000041c7808 */ /* 0x000fe20001800000 */
[----:B------:R-:W-:Y:S01]  /*0670*/  @P3 FMUL R22, R22, 0.25 ;  /* 0x3e80000016163820 */ /* 0x000fe20000400000 */
[----:B------:R-:W0:Y:S01]  /*0680*/  MUFU.RCP R18, R21 ;  /* 0x0000001500127308 */ /* 0x000e220000001000 */
[----:B------:R-:W-:Y:S01]  /*0690*/  FMUL R15, R16, R17 ;  /* 0x00000011100f7220 */ /* 0x000fe20000400000 */
[----:B------:R-:W-:Y:S01]  /*06a0*/  FSETP.GEU.AND P3, PT, R23, 1.175494350822287508e-38, PT ;  /* 0x008000001700780b */ /* 0x000fe20003f6e000 */
[----:B------:R-:W-:Y:S01]  /*06b0*/  @!P4 FMUL R22, R22, 16777216 ;  /* 0x4b8000001616c820 */ /* 0x000fe20000400000 */
[----:B------:R-:W-:Y:S01]  /*06c0*/  @!P4 FMUL R28, R28, 16777216 ;  /* 0x4b8000001c1cc820 */ /* 0x000fe20000400000 */
[----:B-1----:R-:W-:Y:S01]  /*06d0*/  FSETP.GT.AND P4, PT, R19, 8.50705917302346158658e+37, PT ;  /* 0x7e8000001300780b */ /* 0x002fe20003f84000 */
[----:B------:R-:W-:-:S02]  /*06e0*/  @P5 FMUL R23, R23, 0.25 ;  /* 0x3e80000017175820 */ /* 0x000fc40000400000 */
[----:B------:R1:W2:Y:S01]  /*06f0*/  MUFU.SQRT R17, R7 ;  /* 0x0000000700117308 */ /* 0x0002a20000002000 */
[C---:B------:R-:W-:Y:S02]  /*0700*/  FSEL R6, R4.reuse, 1, P5 ;  /* 0x3f80000004067808 */ /* 0x040fe40002800000 */
[C---:B------:R-:W-:Y:S01]  /*0710*/  FSETP.GEU.AND P5, PT, R5.reuse, 1.175494350822287508e-38, PT ;  /* 0x008000000500780b */ /* 0x040fe20003fae000 */
[----:B------:R-:W-:Y:S01]  /*0720*/  @P6 FMUL R5, R5, 0.25 ;  /* 0x3e80000005056820 */ /* 0x000fe20000400000 */
[----:B-1----:R-:W-:Y:S02]  /*0730*/  FSEL R7, R4, 1, P6 ;  /* 0x3f80000004077808 */ /* 0x002fe40003000000 */
[C---:B------:R-:W-:Y:S01]  /*0740*/  FSETP.GEU.AND P6, PT, R19.reuse, 1.175494350822287508e-38, PT ;  /* 0x008000001300780b */ /* 0x040fe20003fce000 */
[----:B------:R-:W1:Y:S01]  /*0750*/  MUFU.RCP R21, R22 ;  /* 0x0000001600157308 */ /* 0x000e620000001000 */
[----:B0-----:R-:W-:Y:S01]  /*0760*/  FMUL R27, R18, R27 ;  /* 0x0000001b121b7220 */ /* 0x001fe20000400000 */
[----:B------:R-:W-:Y:S01]  /*0770*/  FSEL R18, R4, 1, P4 ;  /* 0x3f80000004127808 */ /* 0x000fe20002000000 */
[----:B------:R-:W-:Y:S01]  /*0780*/  @P4 FMUL R19, R19, 0.25 ;  /* 0x3e80000013134820 */ /* 0x000fe20000400000 */
[----:B--2---:R-:W-:Y:S01]  /*0790*/  FSETP.GT.AND P4, PT, R17, 8.50705917302346158658e+37, PT ;  /* 0x7e8000001100780b */ /* 0x004fe20003f84000 */
[----:B------:R-:W-:-:S07]  /*07a0*/  FMUL R16, R26, R29 ;  /* 0x0000001d1a107220 */ /* 0x000fce0000400000 */
[----:B------:R-:W-:Y:S01]  /*07b0*/  @!P6 FMUL R19, R19, 16777216 ;  /* 0x4b8000001313e820 */ /* 0x000fe20000400000 */
[----:B------:R-:W-:Y:S01]  /*07c0*/  @!P6 FMUL R18, R18, 16777216 ;  /* 0x4b8000001212e820 */ /* 0x000fe20000400000 */
[----:B------:R-:W-:Y:S01]  /*07d0*/  FSETP.GEU.AND P6, PT, R17, 1.175494350822287508e-38, PT ;  /* 0x008000001100780b */ /* 0x000fe20003fce000 */
[----:B-1----:R-:W-:Y:S01]  /*07e0*/  FMUL R22, R21, R28 ;  /* 0x0000001c15167220 */ /* 0x002fe20000400000 */
[----:B------:R-:W-:Y:S01]  /*07f0*/  @!P3 FMUL R23, R23, 16777216 ;  /* 0x4b8000001717b820 */ /* 0x000fe20000400000 */
[----:B------:R-:W-:Y:S01]  /*0800*/  FMUL R21, R27, R10 ;  /* 0x0000000a1b157220 */ /* 0x000fe20000400000 */
[----:B------:R-:W-:Y:S01]  /*0810*/  FMUL R16, R16, R9 ;  /* 0x0000000910107220 */ /* 0x000fe20000400000 */
[----:B------:R-:W-:Y:S01]  /*0820*/  FMUL R22, R22, R11 ;  /* 0x0000000b16167220 */ /* 0x000fe20000400000 */
[----:B------:R-:W-:Y:S01]  /*0830*/  FMUL R15, R15, R8 ;  /* 0x000000080f0f7220 */ /* 0x000fe20000400000 */
[----:B------:R-:W-:Y:S01]  /*0840*/  @!P5 FMUL R5, R5, 16777216 ;  /* 0x4b8000000505d820 */ /* 0x000fe20000400000 */
[----:B------:R-:W-:Y:S01]  /*0850*/  @P4 FMUL R17, R17, 0.25 ;  /* 0x3e80000011114820 */ /* 0x000fe20000400000 */
[----:B------:R-:W0:Y:S01]  /*0860*/  LDC.64 R10, c[0x0][0x228] ;  /* 0x00008a00ff0a7b82 */ /* 0x000e220000000a00 */
[----:B------:R-:W-:Y:S03]  /*0870*/  MUFU.RCP R23, R23 ;  /* 0x0000001700177308 */ /* 0x000fe60000001000 */
[----:B------:R-:W-:-:S04]  /*0880*/  @!P6 FMUL R17, R17, 16777216 ;  /* 0x4b8000001111e820 */ /* 0x000fc80000400000 */
[----:B------:R-:W1:Y:S01]  /*0890*/  LDC.64 R8, c[0x0][0x230] ;  /* 0x00008c00ff087b82 */ /* 0x000e620000000a00 */
[----:B------:R-:W2:Y:S01]  /*08a0*/  MUFU.RCP R26, R5 ;  /* 0x00000005001a7308 */ /* 0x000ea20000001000 */
[----:B------:R-:W-:-:S07]  /*08b0*/  @!P5 FMUL R7, R7, 16777216 ;  /* 0x4b8000000707d820 */ /* 0x000fce0000400000 */
[----:B------:R-:W3:Y:S01]  /*08c0*/  MUFU.RCP R19, R19 ;  /* 0x0000001300137308 */ /* 0x000ee20000001000 */
[----:B------:R-:W-:Y:S01]  /*08d0*/  @!P3 FMUL R6, R6, 16777216 ;  /* 0x4b8000000606b820 */ /* 0x000fe20000400000 */
[----:B------:R-:W-:-:S06]  /*08e0*/  FSEL R4, R4, 1, P4 ;  /* 0x3f80000004047808 */ /* 0x000fcc0002000000 */
[----:B------:R-:W4:Y:S01]  /*08f0*/  MUFU.RCP R17, R17 ;  /* 0x0000001100117308 */ /* 0x000f220000001000 */
[----:B--2---:R-:W-:Y:S01]  /*0900*/  FMUL R26, R26, R7 ;  /* 0x000000071a1a7220 */ /* 0x004fe20000400000 */
[----:B------:R-:W-:Y:S01]  /*0910*/  FMUL R29, R23, R6 ;  /* 0x00000006171d7220 */ /* 0x000fe20000400000 */
[----:B------:R-:W-:Y:S01]  /*0920*/  @!P6 FMUL R4, R4, 16777216 ;  /* 0x4b8000000404e820 */ /* 0x000fe20000400000 */
[----:B0-----:R-:W-:-:S04]  /*0930*/  IMAD.WIDE R30, R25, 0x4, R10 ;  /* 0x00000004191e7825 */ /* 0x001fc800078e020a */
[----:B------:R-:W-:Y:S01]  /*0940*/  FMUL R26, R26, R13 ;  /* 0x0000000d1a1a7220 */ /* 0x000fe20000400000 */
[----:B------:R-:W-:Y:S01]  /*0950*/  FMUL R29, R29, R12 ;  /* 0x0000000c1d1d7220 */ /* 0x000fe20000400000 */
[----:B---3--:R-:W-:Y:S01]  /*0960*/  FMUL R27, R19, R18 ;  /* 0x00000012131b7220 */ /* 0x008fe20000400000 */
[----:B------:R-:W-:Y:S01]  /*0970*/  IMAD.WIDE R18, R24, 0x4, R10 ;  /* 0x0000000418127825 */ /* 0x000fe200078e020a */
[----:B------:R-:W-:Y:S02]  /*0980*/  CS2R R6, SRZ ;  /* 0x0000000000067805 */ /* 0x000fe4000001ff00 */
[----:B------:R-:W-:Y:S01]  /*0990*/  CS2R R10, SRZ ;  /* 0x00000000000a7805 */ /* 0x000fe2000001ff00 */
[----:B-1----:R-:W-:-:S04]  /*09a0*/  IMAD.WIDE R12, R25, 0x4, R8 ;  /* 0x00000004190c7825 */ /* 0x002fc800078e0208 */
[----:B----4-:R-:W-:Y:S01]  /*09b0*/  FMUL R23, R17, R4 ;  /* 0x0000000411177220 */ /* 0x010fe20000400000 */
[----:B------:R-:W-:Y:S01]  /*09c0*/  IMAD.WIDE R24, R24, 0x4, R8 ;  /* 0x0000000418187825 */ /* 0x000fe200078e0208 */
[----:B------:R-:W-:Y:S02]  /*09d0*/  CS2R R4, SRZ ;  /* 0x0000000000047805 */ /* 0x000fe4000001ff00 */
[----:B------:R-:W-:-:S04]  /*09e0*/  CS2R R8, SRZ ;  /* 0x0000000000087805 */ /* 0x000fc8000001ff00 */
[----:B------:R-:W2:Y:S04]  /*09f0*/  @!P2 LDG.E.EL.128 R4, desc[UR6][R30.64] ;  /* 0x000000061e04a981 */ /* 0x000ea8000c2e1d00 */
[----:B------:R0:W2:Y:S01]  /*0a00*/  @!P2 LDG.E.EL.128 R8, desc[UR6][R12.64] ;  /* 0x000000060c08a981 */ /* 0x0000a2000c2e1d00 */
[----:B------:R-:W-:Y:S01]  /*0a10*/  FMUL R27, R27, R14 ;  /* 0x0000000e1b1b7220 */ /* 0x000fe20000400000 */
[----:B0-----:R-:W-:Y:S01]  /*0a20*/  CS2R R12, SRZ ;  /* 0x00000000000c7805 */ /* 0x001fe2000001ff00 */
[----:B------:R-:W0:Y:S01]  /*0a30*/  S2UR UR5, SR_CgaCtaId ;  /* 0x00000000000579c3 */ /* 0x000e220000008800 */
[----:B--2---:R-:W-:Y:S01]  /*0a40*/  FFMA R4, R15, R4, R8 ;  /* 0x000000040f047223 */ /* 0x004fe20000000008 */
[----:B------:R-:W-:Y:S01]  /*0a50*/  CS2R R14, SRZ ;  /* 0x00000000000e7805 */ /* 0x000fe2000001ff00 */
[----:B------:R-:W-:Y:S01]  /*0a60*/  FFMA R5, R16, R5, R9 ;  /* 0x0000000510057223 */ /* 0x000fe20000000009 */
[----:B------:R-:W-:-:S04]  /*0a70*/  CS2R R16, SRZ ;  /* 0x0000000000107805 */ /* 0x000fc8000001ff00 */
[----:B------:R1:W2:Y:S02]  /*0a80*/  @!P1 LDG.E.EL.128 R12, desc[UR6][R18.64] ;  /* 0x00000006120c9981 */ /* 0x0002a4000c2e1d00 */
[----:B-1----:R-:W-:-:S06]  /*0a90*/  CS2R R18, SRZ ;  /* 0x0000000000127805 */ /* 0x002fcc000001ff00 */
[----:B------:R1:W2:Y:S01]  /*0aa0*/  @!P1 LDG.E.EL.128 R16, desc[UR6][R24.64] ;  /* 0x0000000618109981 */ /* 0x0002a2000c2e1d00 */
[----:B------:R-:W3:Y:S01]  /*0ab0*/  S2R R8, SR_TID.X ;  /* 0x0000000000087919 */ /* 0x000ee20000002100 */
[----:B------:R-:W-:Y:S01]  /*0ac0*/  LOP3.LUT R9, R3, 0x7f, R2, 0xf8, !PT ;  /* 0x0000007f03097812 */ /* 0x000fe200078ef802 */
[----:B------:R-:W-:-:S04]  /*0ad0*/  FFMA R10, R21, R6, R10 ;  /* 0x00000006150a7223 */ /* 0x000fc8000000000a */
[----:B------:R-:W-:-:S05]  /*0ae0*/  IMAD.HI R6, R9, 0x66666667, RZ ;  /* 0x6666666709067827 */ /* 0x000fca00078e02ff */
[----:B------:R-:W-:-:S04]  /*0af0*/  SHF.R.U32.HI R21, RZ, 0x1f, R6 ;  /* 0x0000001fff157819 */ /* 0x000fc80000011606 */
[----:B------:R-:W-:Y:S01]  /*0b00*/  LEA.HI.SX32 R6, R6, R21, 0x19 ;  /* 0x0000001506067211 */ /* 0x000fe200078fcaff */
[----:B------:R-:W-:-:S04]  /*0b10*/  FFMA R22, R22, R7, R11 ;  /* 0x0000000716167223 */ /* 0x000fc8000000000b */
[----:B------:R-:W-:-:S04]  /*0b20*/  IMAD R21, R6, -0x140, R9 ;  /* 0xfffffec006157824 */ /* 0x000fc800078e0209 */
[----:B------:R-:W-:Y:S01]  /*0b30*/  IMAD R7, R21, 0x40, R0 ;  /* 0x0000004015077824 */ /* 0x000fe200078e0200 */
[----:B------:R-:W-:Y:S01]  /*0b40*/  FSETP.GEU.AND P1, PT, R10, RZ, PT ;  /* 0x000000ff0a00720b */ /* 0x000fe20003f2e000 */
[----:B------:R-:W-:Y:S02]  /*0b50*/  UMOV UR4, 0x400 ;  /* 0x0000040000047882 */ /* 0x000fe40000000000 */
[----:B------:R-:W-:Y:S01]  /*0b60*/  IMAD R7, R6, 0x20000, R7 ;  /* 0x0002000006077824 */ /* 0x000fe200078e0207 */
[----:B0-----:R-:W-:Y:S01]  /*0b70*/  UPRMT UR4, UR5, 0x654, UR4 ;  /* 0x0000065405047896 */ /* 0x001fe20008000004 */
[----:B---3--:R-:W-:Y:S02]  /*0b80*/  SHF.L.U32 R6, R8, 0x2, RZ ;  /* 0x0000000208067819 */ /* 0x008fe400000006ff */
[----:B------:R-:W-:Y:S02]  /*0b90*/  FSEL R33, R10, RZ, P1 ;  /* 0x000000ff0a217208 */ /* 0x000fe40000800000 */
[----:B------:R-:W-:-:S02]  /*0ba0*/  LOP3.LUT R6, R6, 0x1fc, RZ, 0xc0, !PT ;  /* 0x000001fc06067812 */ /* 0x000fc400078ec0ff */
[----:B------:R-:W-:Y:S02]  /*0bb0*/  FSETP.GEU.AND P3, PT, R4, RZ, PT ;  /* 0x000000ff0400720b */ /* 0x000fe40003f6e000 */
[C---:B------:R-:W-:Y:S02]  /*0bc0*/  FSETP.GEU.AND P2, PT, R5.reuse, RZ, PT ;  /* 0x000000ff0500720b */ /* 0x040fe40003f4e000 */
[----:B------:R-:W-:Y:S02]  /*0bd0*/  FSETP.GEU.AND P1, PT, R22, RZ, PT ;  /* 0x000000ff1600720b */ /* 0x000fe40003f2e000 */
[----:B------:R-:W-:Y:S02]  /*0be0*/  LEA R6, R6, UR4, 0x3 ;  /* 0x0000000406067c11 */ /* 0x000fe4000f8e18ff */
[----:B------:R-:W-:Y:S02]  /*0bf0*/  FSEL R21, R4, RZ, P3 ;  /* 0x000000ff04157208 */ /* 0x000fe40001800000 */
[----:B------:R-:W-:-:S02]  /*0c00*/  FSEL R31, R5, RZ, P2 ;  /* 0x000000ff051f7208 */ /* 0x000fc40001000000 */
[----:B------:R-:W-:Y:S01]  /*0c10*/  FSEL R35, R22, RZ, P1 ;  /* 0x000000ff16237208 */ /* 0x000fe20000800000 */
[----:B------:R-:W-:Y:S04]  /*0c20*/  STS [R6], R21 ;  /* 0x0000001506007388 */ /* 0x000fe80000000800 */
[----:B------:R-:W-:Y:S04]  /*0c30*/  STS [R6+0x8], R31 ;  /* 0x0000081f06007388 */ /* 0x000fe80000000800 */
[----:B------:R-:W-:Y:S04]  /*0c40*/  STS [R6+0x10], R33 ;  /* 0x0000102106007388 */ /* 0x000fe80000000800 */
[----:B------:R0:W-:Y:S01]  /*0c50*/  STS [R6+0x18], R35 ;  /* 0x0000182306007388 */ /* 0x0001e20000000800 */
[----:B------:R-:W-:Y:S01]  /*0c60*/  LOP3.LUT R2, R2, 0x7f, RZ, 0xc0, !PT ;  /* 0x0000007f02027812 */ /* 0x000fe200078ec0ff */
[----:B------:R-:W-:-:S03]  /*0c70*/  FMUL R20, R23, R20 ;  /* 0x0000001417147220 */ /* 0x000fc60000400000 */
[----:B------:R-:W-:Y:S02]  /*0c80*/  LOP3.LUT R11, R3, 0x80, R2, 0xfe, !PT ;  /* 0x00000080030b7812 */ /* 0x000fe400078efe02 */
[----:B------:R-:W-:-:S03]  /*0c90*/  LOP3.LUT R10, R3, 0x100, R2, 0xfe, !PT ;  /* 0x00000100030a7812 */ /* 0x000fc600078efe02 */
[----:B------:R-:W-:-:S04]  /*0ca0*/  IMAD.HI R4, R11, 0x66666667, RZ ;  /* 0x666666670b047827 */ /* 0x000fc800078e02ff */
[----:B-1----:R-:W-:Y:S01]  /*0cb0*/  IMAD.HI R25, R10, 0x66666667, RZ ;  /* 0x666666670a197827 */ /* 0x002fe200078e02ff */
[----:B------:R-:W-:Y:S01]  /*0cc0*/  SHF.R.U32.HI R5, RZ, 0x1f, R4 ;  /* 0x0000001fff057819 */ /* 0x000fe20000011604 */
[----:B------:R-:W-:Y:S01]  /*0cd0*/  BAR.SYNC.DEFER_BLOCKING 0x0 ;  /* 0x0000000000007b1d */ /* 0x000fe20000010000 */
[C---:B------:R-:W-:Y:S02]  /*0ce0*/  ISETP.LT.AND P1, PT, R9.reuse, 0x500, !P0 ;  /* 0x000005000900780c */ /* 0x040fe40004721270 */
[----:B------:R-:W-:Y:S02]  /*0cf0*/  LOP3.LUT R22, R9, 0x200, RZ, 0xfc, !PT ;  /* 0x0000020009167812 */ /* 0x000fe400078efcff */
[----:B------:R-:W-:Y:S01]  /*0d00*/  ISETP.LT.AND P6, PT, R11, 0x500, !P0 ;  /* 0x000005000b00780c */ /* 0x000fe200047c1270 */
[----:B--2---:R-:W-:Y:S01]  /*0d10*/  FFMA R17, R26, R13, R17 ;  /* 0x0000000d1a117223 */ /* 0x004fe20000000011 */
[----:B------:R-:W-:Y:S01]  /*0d20*/  LOP3.LUT R13, R8, 0x7f, RZ, 0xc0, !PT ;  /* 0x0000007f080d7812 */ /* 0x000fe200078ec0ff */
[----:B------:R-:W-:Y:S01]  /*0d30*/  FFMA R29, R29, R12, R16 ;  /* 0x0000000c1d1d7223 */ /* 0x000fe20000000010 */
[----:B------:R-:W-:Y:S01]  /*0d40*/  LOP3.LUT R8, R3, 0x180, R2, 0xfe, !PT ;  /* 0x0000018003087812 */ /* 0x000fe200078efe02 */
[----:B------:R-:W-:Y:S01]  /*0d50*/  FFMA R14, R27, R14, R18 ;  /* 0x0000000e1b0e7223 */ /* 0x000fe20000000012 */
[----:B------:R-:W-:Y:S01]  /*0d60*/  LEA R12, R2, UR4, 0x3 ;  /* 0x00000004020c7c11 */ /* 0x000fe2000f8e18ff */
[----:B------:R-:W-:Y:S01]  /*0d70*/  FFMA R15, R20, R15, R19 ;  /* 0x0000000f140f7223 */ /* 0x000fe20000000013 */
[----:B------:R-:W-:-:S02]  /*0d80*/  LOP3.LUT R3, R2, 0x100, RZ, 0xfc, !PT ;  /* 0x0000010002037812 */ /* 0x000fc400078efcff */
[----:B------:R-:W-:Y:S01]  /*0d90*/  LOP3.LUT R2, R2, 0x80, RZ, 0xfc, !PT ;  /* 0x0000008002027812 */ /* 0x000fe200078efcff */
[----:B------:R-:W1:Y:S01]  /*0da0*/  LDS R21, [R12] ;  /* 0x000000000c157984 */ /* 0x000e620000000800 */
[----:B------:R-:W-:Y:S02]  /*0db0*/  LOP3.LUT R13, R13, 0x180, RZ, 0xfc, !PT ;  /* 0x000001800d0d7812 */ /* 0x000fe400078efcff */
[----:B------:R-:W-:Y:S02]  /*0dc0*/  LEA R19, R3, UR4, 0x3 ;  /* 0x0000000403137c11 */ /* 0x000fe4000f8e18ff */
[----:B------:R-:W-:Y:S02]  /*0dd0*/  LEA R20, R2, UR4, 0x3 ;  /* 0x0000000402147c11 */ /* 0x000fe4000f8e18ff */
[----:B------:R-:W-:Y:S02]  /*0de0*/  LEA R13, R13, UR4, 0x3 ;  /* 0x000000040d0d7c11 */ /* 0x000fe4000f8e18ff */
[----:B------:R-:W-:-:S02]  /*0df0*/  FSETP.GEU.AND P2, PT, R15, RZ, PT ;  /* 0x000000ff0f00720b */ /* 0x000fc40003f4e000 */
[C---:B------:R-:W-:Y:S02]  /*0e00*/  FSETP.GEU.AND P3, PT, R14.reuse, RZ, PT ;  /* 0x000000ff0e00720b */ /* 0x040fe40003f6e000 */
[----:B------:R-:W-:Y:S02]  /*0e10*/  FSETP.GEU.AND P4, PT, R17, RZ, PT ;  /* 0x000000ff1100720b */ /* 0x000fe40003f8e000 */
[----:B0-----:R-:W-:Y:S02]  /*0e20*/  FSEL R35, R15, RZ, P2 ;  /* 0x000000ff0f237208 */ /* 0x001fe40001000000 */
[----:B------:R-:W-:Y:S01]  /*0e30*/  FSEL R33, R14, RZ, P3 ;  /* 0x000000ff0e217208 */ /* 0x000fe20001800000 */
[----:B------:R-:W-:Y:S01]  /*0e40*/  LDS R15, [R19] ;  /* 0x00000000130f7984 */ /* 0x000fe20000000800 */
[----:B------:R-:W-:-:S03]  /*0e50*/  FSEL R31, R17, RZ, P4 ;  /* 0x000000ff111f7208 */ /* 0x000fc60002000000 */
[----:B------:R-:W0:Y:S04]  /*0e60*/  LDS R17, [R20] ;  /* 0x0000000014117984 */ /* 0x000e280000000800 */
[----:B------:R-:W2:Y:S01]  /*0e70*/  LDS R14, [R13] ;  /* 0x000000000d0e7984 */ /* 0x000ea20000000800 */
[----:B------:R-:W-:Y:S01]  /*0e80*/  BAR.SYNC.DEFER_BLOCKING 0x0 ;  /* 0x0000000000007b1d */ /* 0x000fe20000010000 */
[----:B------:R-:W-:Y:S02]  /*0e90*/  LEA.HI.SX32 R16, R4, R5, 0x19 ;  /* 0x0000000504107211 */ /* 0x000fe400078fcaff */
[----:B------:R-:W-:Y:S02]  /*0ea0*/  SHF.R.U32.HI R4, RZ, 0x1f, R25 ;  /* 0x0000001fff047819 */ /* 0x000fe40000011619 */
[----:B------:R-:W-:-:S02]  /*0eb0*/  FSETP.GEU.AND P5, PT, R29, RZ, PT ;  /* 0x000000ff1d00720b */ /* 0x000fc40003fae000 */
[----:B------:R-:W-:Y:S02]  /*0ec0*/  LEA.HI.SX32 R25, R25, R4, 0x19 ;  /* 0x0000000419197211 */ /* 0x000fe400078fcaff */
[----:B------:R-:W-:Y:S01]  /*0ed0*/  FSEL R29, R29, RZ, P5 ;  /* 0x000000ff1d1d7208 */ /* 0x000fe20002800000 */
[----:B------:R-:W3:Y:S04]  /*0ee0*/  LDC.64 R4, c[0x0][0x238] ;  /* 0x00008e00ff047b82 */ /* 0x000ee80000000a00 */
[----:B------:R-:W-:Y:S04]  /*0ef0*/  STS [R6], R29 ;  /* 0x0000001d06007388 */ /* 0x000fe80000000800 */
[----:B------:R-:W-:Y:S04]  /*0f00*/  STS [R6+0x8], R31 ;  /* 0x0000081f06007388 */ /* 0x000fe80000000800 */
[----:B------:R-:W-:Y:S04]  /*0f10*/  STS [R6+0x10], R33 ;  /* 0x0000102106007388 */ /* 0x000fe80000000800 */
[----:B------:R4:W-:Y:S01]  /*0f20*/  STS [R6+0x18], R35 ;  /* 0x0000182306007388 */ /* 0x0009e20000000800 */
[----:B------:R-:W-:Y:S01]  /*0f30*/  BAR.SYNC.DEFER_BLOCKING 0x0 ;  /* 0x0000000000007b1d */ /* 0x000fe20000010000 */
[----:B---3--:R-:W-:Y:S01]  /*0f40*/  IMAD.WIDE R2, R7, 0x4, R4 ;  /* 0x0000000407027825 */ /* 0x008fe200078e0204 */
[----:B------:R-:W-:-:S02]  /*0f50*/  LOP3.LUT R18, R9, 0x300, RZ, 0xfc, !PT ;  /* 0x0000030009127812 */ /* 0x000fc400078efcff */
[----:B------:R-:W-:Y:S01]  /*0f60*/  LOP3.LUT R7, R9, 0x280, RZ, 0xfc, !PT ;  /* 0x0000028009077812 */ /* 0x000fe200078efcff */
[----:B------:R-:W-:-:S04]  /*0f70*/  IMAD.HI R27, R8, 0x66666667, RZ ;  /* 0x66666667081b7827 */ /* 0x000fc800078e02ff */
[----:B------:R-:W-:Y:S01]  /*0f80*/  IMAD.HI R23, R18, 0x66666667, RZ ;  /* 0x6666666712177827 */ /* 0x000fe200078e02ff */
[----:B------:R-:W-:-:S03]  /*0f90*/  SHF.R.U32.HI R28, RZ, 0x1f, R27 ;  /* 0x0000001fff1c7819 */ /* 0x000fc6000001161b */
[----:B------:R-:W-:-:S04]  /*0fa0*/  IMAD.HI R24, R7, 0x66666667, RZ ;  /* 0x6666666707187827 */ /* 0x000fc800078e02ff */
[----:B----4-:R-:W-:Y:S01]  /*0fb0*/  IMAD.HI R6, R22, 0x66666667, RZ ;  /* 0x6666666716067827 */ /* 0x010fe200078e02ff */
[----:B-1----:R1:W-:Y:S04]  /*0fc0*/  @P1 STG.E desc[UR6][R2.64], R21 ;  /* 0x0000001502001986 */ /* 0x0023e8000c101906 */
[----:B------:R-:W3:Y:S04]  /*0fd0*/  LDS R12, [R12] ;  /* 0x000000000c0c7984 */ /* 0x000ee80000000800 */
[----:B------:R-:W4:Y:S04]  /*0fe0*/  LDS R2, [R20] ;  /* 0x0000000014027984 */ /* 0x000f280000000800 */
[----:B------:R5:W0:Y:S01]  /*0ff0*/  LDS R3, [R19] ;  /* 0x0000000013037984 */ /* 0x000a220000000800 */
[----:B------:R-:W-:Y:S01]  /*1000*/  SHF.R.U32.HI R26, RZ, 0x1f, R23 ;  /* 0x0000001fff1a7819 */ /* 0x000fe20000011617 */
[----:B------:R-:W-:Y:S01]  /*1010*/  IMAD R31, R16, -0x140, R11 ;  /* 0xfffffec0101f7824 */ /* 0x000fe200078e020b */
[----:B------:R-:W-:-:S02]  /*1020*/  LEA.HI.SX32 R27, R27, R28, 0x19 ;  /* 0x0000001c1b1b7211 */ /* 0x000fc400078fcaff */
[----:B------:R-:W-:Y:S02]  /*1030*/  SHF.R.U32.HI R29, RZ, 0x1f, R24 ;  /* 0x0000001fff1d7819 */ /* 0x000fe40000011618 */
[----:B------:R-:W-:Y:S02]  /*1040*/  SHF.R.U32.HI R11, RZ, 0x1f, R6 ;  /* 0x0000001fff0b7819 */ /* 0x000fe40000011606 */
[----:B------:R-:W-:Y:S02]  /*1050*/  LEA.HI.SX32 R23, R23, R26, 0x19 ;  /* 0x0000001a17177211 */ /* 0x000fe400078fcaff */
[----:B------:R-:W-:Y:S01]  /*1060*/  LEA.HI.SX32 R24, R24, R29, 0x19 ;  /* 0x0000001d18187211 */ /* 0x000fe200078fcaff */
[----:B------:R-:W-:Y:S01]  /*1070*/  IMAD R29, R27, -0x140, R8 ;  /* 0xfffffec01b1d7824 */ /* 0x000fe200078e0208 */
[----:B------:R-:W-:Y:S01]  /*1080*/  LEA.HI.SX32 R11, R6, R11, 0x19 ;  /* 0x0000000b060b7211 */ /* 0x000fe200078fcaff */
[----:B-1----:R-:W-:Y:S01]  /*1090*/  IMAD R21, R31, 0x40, R0 ;  /* 0x000000401f157824 */ /* 0x002fe200078e0200 */
[----:B------:R-:W-:Y:S01]  /*10a0*/  ISETP.LT.AND P1, PT, R8, 0x500, !P0 ;  /* 0x000005000800780c */ /* 0x000fe20004721270 */
[----:B------:R-:W-:Y:S01]  /*10b0*/  IMAD R31, R25, -0x140, R10 ;  /* 0xfffffec0191f7824 */ /* 0x000fe200078e020a */
[----:B------:R-:W-:Y:S01]  /*10c0*/  ISETP.LT.AND P4, PT, R7, 0x500, !P0 ;  /* 0x000005000700780c */ /* 0x000fe20004781270 */
[----:B------:R-:W-:-:S02]  /*10d0*/  IMAD R8, R29, 0x40, R0 ;  /* 0x000000401d087824 */ /* 0x000fc400078e0200 */
[----:B-----5:R-:W-:Y:S02]  /*10e0*/  IMAD R19, R23, -0x140, R18 ;  /* 0xfffffec017137824 */ /* 0x020fe400078e0212 */
[----:B------:R-:W-:Y:S02]  /*10f0*/  IMAD R7, R24, -0x140, R7 ;  /* 0xfffffec018077824 */ /* 0x000fe400078e0207 */
[----:B------:R-:W-:Y:S01]  /*1100*/  IMAD R29, R11, -0x140, R22 ;  /* 0xfffffec00b1d7824 */ /* 0x000fe200078e0216 */
[----:B------:R-:W-:Y:S01]  /*1110*/  ISETP.LT.AND P2, PT, R10, 0x500, !P0 ;  /* 0x000005000a00780c */ /* 0x000fe20004741270 */
[--C-:B------:R-:W-:Y:S01]  /*1120*/  IMAD R10, R19, 0x40, R0.reuse ;  /* 0x00000040130a7824 */ /* 0x100fe200078e0200 */
[----:B------:R-:W-:Y:S01]  /*1130*/  LEA R6, R31, R0, 0x6 ;  /* 0x000000001f067211 */ /* 0x000fe200078e30ff */
[----:B------:R-:W-:Y:S01]  /*1140*/  IMAD R21, R16, 0x20000, R21 ;  /* 0x0002000010157824 */ /* 0x000fe200078e0215 */
[----:B------:R-:W-:Y:S01]  /*1150*/  LEA R27, R27, R8, 0x11 ;  /* 0x000000081b1b7211 */ /* 0x000fe200078e88ff */
[----:B------:R-:W-:Y:S01]  /*1160*/  IMAD R19, R7, 0x40, R0 ;  /* 0x0000004007137824 */ /* 0x000fe200078e0200 */
[----:B------:R-:W-:-:S02]  /*1170*/  LEA R8, R29, R0, 0x6 ;  /* 0x000000001d087211 */ /* 0x000fc400078e30ff */
[----:B------:R-:W-:Y:S02]  /*1180*/  LOP3.LUT R16, R9, 0x380, RZ, 0xfc, !PT ;  /* 0x0000038009107812 */ /* 0x000fe400078efcff */
[----:B------:R-:W-:Y:S01]  /*1190*/  ISETP.LT.AND P5, PT, R22, 0x500, !P0 ;  /* 0x000005001600780c */ /* 0x000fe200047a1270 */
[----:B------:R-:W-:Y:S01]  /*11a0*/  IMAD R25, R25, 0x20000, R6 ;  /* 0x0002000019197824 */ /* 0x000fe200078e0206 */
[----:B------:R-:W-:Y:S01]  /*11b0*/  ISETP.LT.AND P3, PT, R18, 0x500, !P0 ;  /* 0x000005001200780c */ /* 0x000fe20004761270 */
[----:B------:R-:W-:Y:S01]  /*11c0*/  IMAD R29, R24, 0x20000, R19 ;  /* 0x00020000181d7824 */ /* 0x000fe200078e0213 */
[----:B------:R-:W-:Y:S02]  /*11d0*/  LEA R19, R11, R8, 0x11 ;  /* 0x000000080b137211 */ /* 0x000fe400078e88ff */
[----:B------:R-:W-:Y:S01]  /*11e0*/  ISETP.LT.AND P0, PT, R16, 0x500, !P0 ;  /* 0x000005001000780c */ /* 0x000fe20004701270 */
[----:B------:R-:W-:-:S04]  /*11f0*/  IMAD.WIDE R6, R21, 0x4, R4 ;  /* 0x0000000415067825 */ /* 0x000fc800078e0204 */
[----:B------:R-:W-:Y:S02]  /*1200*/  IMAD R23, R23, 0x20000, R10 ;  /* 0x0002000017177824 */ /* 0x000fe400078e020a */
[--C-:B------:R-:W-:Y:S01]  /*1210*/  IMAD.WIDE R8, R25, 0x4, R4.reuse ;  /* 0x0000000419087825 */ /* 0x100fe200078e0204 */
[----:B0-----:R0:W-:Y:S03]  /*1220*/  @P6 STG.E desc[UR6][R6.64], R17 ;  /* 0x0000001106006986 */ /* 0x0011e6000c101906 */
[--C-:B------:R-:W-:Y:S01]  /*1230*/  IMAD.WIDE R20, R27, 0x4, R4.reuse ;  /* 0x000000041b147825 */ /* 0x100fe200078e0204 */
[----:B------:R0:W-:Y:S03]  /*1240*/  @P2 STG.E desc[UR6][R8.64], R15 ;  /* 0x0000000f08002986 */ /* 0x0001e6000c101906 */
[--C-:B------:R-:W-:Y:S01]  /*1250*/  IMAD.WIDE R18, R19, 0x4, R4.reuse ;  /* 0x0000000413127825 */ /* 0x100fe200078e0204 */
[----:B--2---:R0:W-:Y:S03]  /*1260*/  @P1 STG.E desc[UR6][R20.64], R14 ;  /* 0x0000000e14001986 */ /* 0x0041e6000c101906 */
[--C-:B------:R-:W-:Y:S01]  /*1270*/  IMAD.WIDE R10, R29, 0x4, R4.reuse ;  /* 0x000000041d0a7825 */ /* 0x100fe200078e0204 */
[----:B---3--:R0:W-:Y:S03]  /*1280*/  @P5 STG.E desc[UR6][R18.64], R12 ;  /* 0x0000000c12005986 */ /* 0x0081e6000c101906 */
[----:B------:R-:W-:Y:S01]  /*1290*/  IMAD.WIDE R22, R23, 0x4, R4 ;  /* 0x0000000417167825 */ /* 0x000fe200078e0204 */
[----:B----4-:R0:W-:Y:S04]  /*12a0*/  @P4 STG.E desc[UR6][R10.64], R2 ;  /* 0x000000020a004986 */ /* 0x0101e8000c101906 */
[----:B------:R0:W-:Y:S02]  /*12b0*/  @P3 STG.E desc[UR6][R22.64], R3 ;  /* 0x0000000316003986 */ /* 0x0001e4000c101906 */
[----:B0-----:R-:W-:Y:S05]  /*12c0*/  @!P0 EXIT ;  /* 0x000000000000894d */ /* 0x001fea0003800000 */
[----:B------:R-:W1:Y:S01]  /*12d0*/  LDS R13, [R13] ;  /* 0x000000000d0d7984 */ /* 0x000e620000000800 */
[----:B0-----:R-:W-:-:S05]  /*12e0*/  IMAD.HI R2, R16, 0x66666667, RZ ;  /* 0x6666666710027827 */ /* 0x001fca00078e02ff */
[----:B------:R-:W-:-:S04]  /*12f0*/  SHF.R.U32.HI R3, RZ, 0x1f, R2 ;  /* 0x0000001fff037819 */ /* 0x000fc80000011602 */
[----:B------:R-:W-:-:S05]  /*1300*/  LEA.HI.SX32 R3, R2, R3, 0x19 ;  /* 0x0000000302037211 */ /* 0x000fca00078fcaff */
[----:B------:R-:W-:-:S04]  /*1310*/  IMAD R7, R3, -0x140, R16 ;  /* 0xfffffec003077824 */ /* 0x000fc800078e0210 */
[----:B------:R-:W-:-:S05]  /*1320*/  IMAD R0, R7, 0x40, R0 ;  /* 0x0000004007007824 */ /* 0x000fca00078e0200 */
[----:B------:R-:W-:-:S05]  /*1330*/  LEA R3, R3, R0, 0x11 ;  /* 0x0000000003037211 */ /* 0x000fca00078e88ff */
[----:B------:R-:W-:-:S05]  /*1340*/  IMAD.WIDE R4, R3, 0x4, R4 ;  /* 0x0000000403047825 */ /* 0x000fca00078e0204 */
[----:B-1----:R-:W-:Y:S01]  /*1350*/  STG.E desc[UR6][R4.64], R13 ;  /* 0x0000000d04007986 */ /* 0x002fe2000c101906 */
[----:B------:R-:W-:Y:S05]  /*1360*/  EXIT ;  /* 0x000000000000794d */ /* 0x000fea0003800000 */
.L_x_0:
[----:B------:R-:W-:-:S00]  /*1370*/  BRA `(.L_x_0) ;  /* 0xfffffffc00fc7947 */ /* 0x000fc0000383ffff */
[----:B------:R-:W-:-:S00]  /*1380*/  NOP ;  /* 0x0000000000007918 */ /* 0x000fc00000000000 */
[----:B------:R-:W-:-:S00]  /*1390*/  NOP ;  /* 0x0000000000007918 */ /* 0x000fc00000000000 */
[----:B------:R-:W-:-:S00]  /*13a0*/  NOP ;  /* 0x0000000000007918 */ /* 0x000fc00000000000 */
[----:B------:R-:W-:-:S00]  /*13b0*/  NOP ;  /* 0x0000000000007918 */ /* 0x000fc00000000000 */
[----:B------:R-:W-:-:S00]  /*13c0*/  NOP ;  /* 0x0000000000007918 */ /* 0x000fc00000000000 */
[----:B------:R-:W-:-:S00]  /*13d0*/  NOP ;  /* 0x0000000000007918 */ /* 0x000fc00000000000 */
[----:B------:R-:W-:-:S00]  /*13e0*/  NOP ;  /* 0x0000000000007918 */ /* 0x000fc00000000000 */
[----:B------:R-:W-:-:S00]  /*13f0*/  NOP ;  /* 0x0000000000007918 */ /* 0x000fc00000000000 */
.L_x_1:


//--------------------- .nv.global.init           --------------------------
	.section	.nv.global.init,"aw",@progbits
.nv.global.init:
	.type		_$_str,@object
	.size		_$_str,(_$_str_$_2 - _$_str)
_$_str:
        /*0000*/ 	.byte	0x5f, 0x5f, 0x43, 0x55, 0x44, 0x41, 0x5f, 0x46, 0x54, 0x5a, 0x00
	.type		_$_str_$_2,@object
	.size		_$_str_$_2,(.L_1 - _$_str_$_2)
_$_str_$_2:
        /*000b*/ 	.byte	0x5f, 0x5f, 0x43, 0x55, 0x44, 0x41, 0x5f, 0x50, 0x52, 0x45, 0x43, 0x5f, 0x53, 0x51, 0x52, 0x54
        /*001b*/ 	.byte	0x00
.L_1:


//--------------------- .nv.shared.triton_poi_fused__native_batch_norm_legit_no_training_relu_51 --------------------------
	.section	.nv.shared.triton_poi_fused__native_batch_norm_legit_no_training_relu_51,"aw",@nobits
	.sectionflags	@""
	.align	16
	.zero		1024


//--------------------- .nv.constant0.triton_poi_fused__native_batch_norm_legit_no_training_relu_51 --------------------------
	.section	.nv.constant0.triton_poi_fused__native_batch_norm_legit_no_training_relu_51,"a",@progbits
	.sectionflags	@""
	.align	4
.nv.constant0.triton_poi_fused__native_batch_norm_legit_no_training_relu_51:
	.zero		584
